//
// Generated by NVIDIA NVVM Compiler
//
// Compiler Build ID: CL-36424714
// Cuda compilation tools, release 13.0, V13.0.88
// Based on NVVM 20.0.0
//

.version 9.0
.target sm_100
.address_size 64

	// .globl	_Z21selection_sort_kernelPii

.visible .entry _Z21selection_sort_kernelPii(
	.param .u64 .ptr .align 1 _Z21selection_sort_kernelPii_param_0,
	.param .u32 _Z21selection_sort_kernelPii_param_1
)
{
	.reg .pred 	%p<45>;
	.reg .b16 	%rs<13>;
	.reg .b32 	%r<207>;
	.reg .b64 	%rd<15>;

	ld.param.u64 	%rd4, [_Z21selection_sort_kernelPii_param_0];
	ld.param.u32 	%r55, [_Z21selection_sort_kernelPii_param_1];
	cvta.to.global.u64 	%rd1, %rd4;
	mov.u32 	%r56, %ctaid.x;
	mov.u32 	%r57, %ntid.x;
	mul.lo.s32 	%r1, %r56, %r57;
	mov.u32 	%r2, %tid.x;
	add.s32 	%r3, %r1, %r2;
	setp.ge.s32 	%p1, %r3, %r55;
	@%p1 bra 	$L__BB0_20;
	add.s32 	%r4, %r55, -1;
	not.b32 	%r59, %r1;
	add.s32 	%r60, %r55, %r59;
	sub.s32 	%r5, %r60, %r2;
	add.s32 	%r6, %r55, -2;
	cvt.u16.u32 	%rs1, %r5;
	mov.b32 	%r184, 0;
	mov.b16 	%rs11, 0;
	mov.u16 	%rs12, %rs11;
	mov.u32 	%r185, %r3;
$L__BB0_2:
	sub.s32 	%r9, %r5, %r184;
	mul.wide.s32 	%rd5, %r185, 4;
	add.s64 	%rd2, %rd1, %rd5;
	ld.global.u32 	%r10, [%rd2];
	setp.ge.s32 	%p2, %r185, %r4;
	mov.u32 	%r205, %r10;
	mov.u32 	%r206, %r185;
	@%p2 bra 	$L__BB0_17;
	add.s32 	%r62, %r3, %r184;
	sub.s32 	%r63, %r6, %r62;
	setp.lt.u32 	%p3, %r63, 15;
	mov.u32 	%r197, %r185;
	mov.u32 	%r206, %r185;
	mov.u32 	%r205, %r10;
	@%p3 bra 	$L__BB0_7;
	add.s32 	%r187, %r185, 8;
	and.b32  	%r64, %r9, -16;
	neg.s32 	%r186, %r64;
	mov.u32 	%r206, %r185;
	mov.u32 	%r205, %r10;
$L__BB0_5:
	.pragma "nounroll";
	add.s32 	%r65, %r187, -8;
	add.s32 	%r66, %r187, -7;
	mul.wide.s32 	%rd6, %r65, 4;
	add.s64 	%rd7, %rd1, %rd6;
	ld.global.u32 	%r67, [%rd7+4];
	setp.lt.s32 	%p4, %r67, %r205;
	min.s32 	%r68, %r67, %r205;
	selp.b32 	%r69, %r66, %r206, %p4;
	add.s32 	%r70, %r187, -6;
	ld.global.u32 	%r71, [%rd7+8];
	setp.lt.s32 	%p5, %r71, %r68;
	min.s32 	%r72, %r71, %r68;
	selp.b32 	%r73, %r70, %r69, %p5;
	add.s32 	%r74, %r187, -5;
	ld.global.u32 	%r75, [%rd7+12];
	setp.lt.s32 	%p6, %r75, %r72;
	min.s32 	%r76, %r75, %r72;
	selp.b32 	%r77, %r74, %r73, %p6;
	add.s32 	%r78, %r187, -4;
	ld.global.u32 	%r79, [%rd7+16];
	setp.lt.s32 	%p7, %r79, %r76;
	min.s32 	%r80, %r79, %r76;
	selp.b32 	%r81, %r78, %r77, %p7;
	add.s32 	%r82, %r187, -3;
	ld.global.u32 	%r83, [%rd7+20];
	setp.lt.s32 	%p8, %r83, %r80;
	min.s32 	%r84, %r83, %r80;
	selp.b32 	%r85, %r82, %r81, %p8;
	add.s32 	%r86, %r187, -2;
	ld.global.u32 	%r87, [%rd7+24];
	setp.lt.s32 	%p9, %r87, %r84;
	min.s32 	%r88, %r87, %r84;
	selp.b32 	%r89, %r86, %r85, %p9;
	add.s32 	%r90, %r187, -1;
	ld.global.u32 	%r91, [%rd7+28];
	setp.lt.s32 	%p10, %r91, %r88;
	min.s32 	%r92, %r91, %r88;
	selp.b32 	%r93, %r90, %r89, %p10;
	add.s32 	%r94, %r187, 8;
	ld.global.u32 	%r95, [%rd7+32];
	setp.lt.s32 	%p11, %r95, %r92;
	min.s32 	%r96, %r95, %r92;
	selp.b32 	%r97, %r187, %r93, %p11;
	add.s32 	%r98, %r187, 1;
	ld.global.u32 	%r99, [%rd7+36];
	setp.lt.s32 	%p12, %r99, %r96;
	min.s32 	%r100, %r99, %r96;
	selp.b32 	%r101, %r98, %r97, %p12;
	add.s32 	%r102, %r187, 2;
	ld.global.u32 	%r103, [%rd7+40];
	setp.lt.s32 	%p13, %r103, %r100;
	min.s32 	%r104, %r103, %r100;
	selp.b32 	%r105, %r102, %r101, %p13;
	add.s32 	%r106, %r187, 3;
	ld.global.u32 	%r107, [%rd7+44];
	setp.lt.s32 	%p14, %r107, %r104;
	min.s32 	%r108, %r107, %r104;
	selp.b32 	%r109, %r106, %r105, %p14;
	add.s32 	%r110, %r187, 4;
	ld.global.u32 	%r111, [%rd7+48];
	setp.lt.s32 	%p15, %r111, %r108;
	min.s32 	%r112, %r111, %r108;
	selp.b32 	%r113, %r110, %r109, %p15;
	add.s32 	%r114, %r187, 5;
	ld.global.u32 	%r115, [%rd7+52];
	setp.lt.s32 	%p16, %r115, %r112;
	min.s32 	%r116, %r115, %r112;
	selp.b32 	%r117, %r114, %r113, %p16;
	add.s32 	%r118, %r187, 6;
	ld.global.u32 	%r119, [%rd7+56];
	setp.lt.s32 	%p17, %r119, %r116;
	min.s32 	%r120, %r119, %r116;
	selp.b32 	%r121, %r118, %r117, %p17;
	add.s32 	%r122, %r187, 7;
	ld.global.u32 	%r123, [%rd7+60];
	setp.lt.s32 	%p18, %r123, %r120;
	min.s32 	%r124, %r123, %r120;
	selp.b32 	%r125, %r122, %r121, %p18;
	ld.global.u32 	%r126, [%rd7+64];
	setp.lt.s32 	%p19, %r126, %r124;
	min.s32 	%r205, %r126, %r124;
	selp.b32 	%r206, %r94, %r125, %p19;
	add.s32 	%r187, %r187, 16;
	add.s32 	%r186, %r186, 16;
	setp.ne.s32 	%p20, %r186, 0;
	@%p20 bra 	$L__BB0_5;
	add.s32 	%r197, %r187, -8;
$L__BB0_7:
	and.b32  	%r127, %r9, 15;
	setp.eq.s32 	%p21, %r127, 0;
	@%p21 bra 	$L__BB0_17;
	sub.s16 	%rs9, %rs1, %rs12;
	cvt.u32.u16 	%r129, %rs9;
	and.b32  	%r27, %r129, 15;
	add.s32 	%r130, %r27, -1;
	setp.lt.u32 	%p22, %r130, 7;
	@%p22 bra 	$L__BB0_10;
	add.s32 	%r131, %r197, 1;
	mul.wide.s32 	%rd8, %r197, 4;
	add.s64 	%rd9, %rd1, %rd8;
	ld.global.u32 	%r132, [%rd9+4];
	setp.lt.s32 	%p23, %r132, %r205;
	min.s32 	%r133, %r132, %r205;
	selp.b32 	%r134, %r131, %r206, %p23;
	add.s32 	%r135, %r197, 2;
	ld.global.u32 	%r136, [%rd9+8];
	setp.lt.s32 	%p24, %r136, %r133;
	min.s32 	%r137, %r136, %r133;
	selp.b32 	%r138, %r135, %r134, %p24;
	add.s32 	%r139, %r197, 3;
	ld.global.u32 	%r140, [%rd9+12];
	setp.lt.s32 	%p25, %r140, %r137;
	min.s32 	%r141, %r140, %r137;
	selp.b32 	%r142, %r139, %r138, %p25;
	add.s32 	%r143, %r197, 4;
	ld.global.u32 	%r144, [%rd9+16];
	setp.lt.s32 	%p26, %r144, %r141;
	min.s32 	%r145, %r144, %r141;
	selp.b32 	%r146, %r143, %r142, %p26;
	add.s32 	%r147, %r197, 5;
	ld.global.u32 	%r148, [%rd9+20];
	setp.lt.s32 	%p27, %r148, %r145;
	min.s32 	%r149, %r148, %r145;
	selp.b32 	%r150, %r147, %r146, %p27;
	add.s32 	%r151, %r197, 6;
	ld.global.u32 	%r152, [%rd9+24];
	setp.lt.s32 	%p28, %r152, %r149;
	min.s32 	%r153, %r152, %r149;
	selp.b32 	%r154, %r151, %r150, %p28;
	add.s32 	%r155, %r197, 7;
	ld.global.u32 	%r156, [%rd9+28];
	setp.lt.s32 	%p29, %r156, %r153;
	min.s32 	%r157, %r156, %r153;
	selp.b32 	%r158, %r155, %r154, %p29;
	add.s32 	%r197, %r197, 8;
	ld.global.u32 	%r159, [%rd9+32];
	setp.lt.s32 	%p30, %r159, %r157;
	min.s32 	%r205, %r159, %r157;
	selp.b32 	%r206, %r197, %r158, %p30;
$L__BB0_10:
	and.b32  	%r160, %r27, 7;
	setp.eq.s32 	%p31, %r160, 0;
	@%p31 bra 	$L__BB0_17;
	sub.s16 	%rs10, %rs1, %rs11;
	cvt.u32.u16 	%r162, %rs10;
	and.b32  	%r163, %r162, 7;
	and.b32  	%r36, %r162, 3;
	add.s32 	%r164, %r163, -1;
	setp.lt.u32 	%p32, %r164, 3;
	@%p32 bra 	$L__BB0_13;
	add.s32 	%r165, %r197, 1;
	mul.wide.s32 	%rd10, %r197, 4;
	add.s64 	%rd11, %rd1, %rd10;
	ld.global.u32 	%r166, [%rd11+4];
	setp.lt.s32 	%p33, %r166, %r205;
	min.s32 	%r167, %r166, %r205;
	selp.b32 	%r168, %r165, %r206, %p33;
	add.s32 	%r169, %r197, 2;
	ld.global.u32 	%r170, [%rd11+8];
	setp.lt.s32 	%p34, %r170, %r167;
	min.s32 	%r171, %r170, %r167;
	selp.b32 	%r172, %r169, %r168, %p34;
	add.s32 	%r173, %r197, 3;
	ld.global.u32 	%r174, [%rd11+12];
	setp.lt.s32 	%p35, %r174, %r171;
	min.s32 	%r175, %r174, %r171;
	selp.b32 	%r176, %r173, %r172, %p35;
	add.s32 	%r197, %r197, 4;
	ld.global.u32 	%r177, [%rd11+16];
	setp.lt.s32 	%p36, %r177, %r175;
	min.s32 	%r205, %r177, %r175;
	selp.b32 	%r206, %r197, %r176, %p36;
$L__BB0_13:
	setp.eq.s32 	%p37, %r36, 0;
	@%p37 bra 	$L__BB0_17;
	add.s32 	%r178, %r197, 1;
	mul.wide.s32 	%rd12, %r197, 4;
	add.s64 	%rd3, %rd1, %rd12;
	ld.global.u32 	%r179, [%rd3+4];
	setp.lt.s32 	%p38, %r179, %r205;
	min.s32 	%r205, %r179, %r205;
	selp.b32 	%r206, %r178, %r206, %p38;
	setp.eq.s32 	%p39, %r36, 1;
	@%p39 bra 	$L__BB0_17;
	add.s32 	%r180, %r197, 2;
	ld.global.u32 	%r181, [%rd3+8];
	setp.lt.s32 	%p40, %r181, %r205;
	min.s32 	%r205, %r181, %r205;
	selp.b32 	%r206, %r180, %r206, %p40;
	setp.eq.s32 	%p41, %r36, 2;
	@%p41 bra 	$L__BB0_17;
	add.s32 	%r182, %r197, 3;
	ld.global.u32 	%r183, [%rd3+12];
	setp.lt.s32 	%p42, %r183, %r205;
	min.s32 	%r205, %r183, %r205;
	selp.b32 	%r206, %r182, %r206, %p42;
$L__BB0_17:
	setp.eq.s32 	%p43, %r185, %r206;
	@%p43 bra 	$L__BB0_19;
	mul.wide.s32 	%rd13, %r206, 4;
	add.s64 	%rd14, %rd1, %rd13;
	st.global.u32 	[%rd14], %r10;
	st.global.u32 	[%rd2], %r205;
$L__BB0_19:
	add.s32 	%r185, %r185, 1;
	setp.lt.s32 	%p44, %r185, %r55;
	add.s32 	%r184, %r184, 1;
	add.s16 	%rs12, %rs12, 1;
	add.s16 	%rs11, %rs11, 1;
	@%p44 bra 	$L__BB0_2;
$L__BB0_20:
	ret;

}


// ===== COMPILED SASS (sm_100) =====

	.target	sm_100

	.elftype	@"ET_EXEC"


//--------------------- .note.nv.tkinfo           --------------------------
	.section	.note.nv.tkinfo,"",@"SHT_NOTE"
	.sectionflags	@"SHF_NOTE_NV_TKINFO"
	.tkinfo
        /*0018*/ 	.word	0x00000002
        /*0030*/ 	.string	""
        /*0030*/ 	.string	"ptxas"
        /*0030*/ 	.string	"Cuda compilation tools, release 13.0, V13.0.88"
        /*0030*/ 	.string	"Build cuda_13.0.r13.0/compiler.36424714_0"
        /*0030*/ 	.string	"-arch sm_100 -m 64 "



//--------------------- .note.nv.cuinfo           --------------------------
	.section	.note.nv.cuinfo,"",@"SHT_NOTE"
	.sectionflags	@"SHF_NOTE_NV_CUINFO"
        /*0018*/ 	.short	0x0002
        /*001a*/ 	.short	0x0064
        /*001c*/ 	.short	0x0082
	.zero		2


//--------------------- .nv.info                  --------------------------
	.section	.nv.info,"",@"SHT_CUDA_INFO"
	.align	4


	//----- nvinfo : EIATTR_REGCOUNT
	.align		4
        /*0000*/ 	.byte	0x04, 0x2f
        /*0002*/ 	.short	(.L_1 - .L_0)
	.align		4
.L_0:
        /*0004*/ 	.word	index@(_Z21selection_sort_kernelPii)
        /*0008*/ 	.word	0x0000001f


	//----- nvinfo : EIATTR_FRAME_SIZE
	.align		4
.L_1:
        /*000c*/ 	.byte	0x04, 0x11
        /*000e*/ 	.short	(.L_3 - .L_2)
	.align		4
.L_2:
        /*0010*/ 	.word	index@(_Z21selection_sort_kernelPii)
        /*0014*/ 	.word	0x00000000


	//----- nvinfo : EIATTR_MIN_STACK_SIZE
	.align		4
.L_3:
        /*0018*/ 	.byte	0x04, 0x12
        /*001a*/ 	.short	(.L_5 - .L_4)
	.align		4
.L_4:
        /*001c*/ 	.word	index@(_Z21selection_sort_kernelPii)
        /*0020*/ 	.word	0x00000000
.L_5:


//--------------------- .nv.compat                --------------------------
	.section	.nv.compat,"",@"SHT_CUDA_COMPAT_INFO"
	.align	4
        /*0000*/ 	.byte	0x02, 0x09, 0x00, 0x00, 0x02, 0x02, 0x01, 0x00, 0x02, 0x05, 0x05, 0x00, 0x03, 0x07, 0x01, 0x01
        /*0010*/ 	.byte	0x02, 0x03, 0x00, 0x00, 0x02, 0x06, 0x01, 0x00, 0x04, 0x0b, 0x08, 0x00, 0x09, 0x00, 0x00, 0x00
        /*0020*/ 	.byte	0x00, 0x00, 0x00, 0x00


//--------------------- .nv.info._Z21selection_sort_kernelPii --------------------------
	.section	.nv.info._Z21selection_sort_kernelPii,"",@"SHT_CUDA_INFO"
	.sectionflags	@""
	.align	4


	//----- nvinfo : EIATTR_CUDA_API_VERSION
	.align		4
        /*0000*/ 	.byte	0x04, 0x37
        /*0002*/ 	.short	(.L_7 - .L_6)
.L_6:
        /*0004*/ 	.word	0x00000082


	//----- nvinfo : EIATTR_KPARAM_INFO
	.align		4
.L_7:
        /*0008*/ 	.byte	0x04, 0x17
        /*000a*/ 	.short	(.L_9 - .L_8)
.L_8:
        /*000c*/ 	.word	0x00000000
        /*0010*/ 	.short	0x0001
        /*0012*/ 	.short	0x0008
        /*0014*/ 	.byte	0x00, 0xf0, 0x11, 0x00


	//----- nvinfo : EIATTR_KPARAM_INFO
	.align		4
.L_9:
        /*0018*/ 	.byte	0x04, 0x17
        /*001a*/ 	.short	(.L_11 - .L_10)
.L_10:
        /*001c*/ 	.word	0x00000000
        /*0020*/ 	.short	0x0000
        /*0022*/ 	.short	0x0000
        /*0024*/ 	.byte	0x00, 0xf5, 0x21, 0x00


	//----- nvinfo : EIATTR_SPARSE_MMA_MASK
	.align		4
.L_11:
        /*0028*/ 	.byte	0x03, 0x50
        /*002a*/ 	.short	0x0000


	//----- nvinfo : EIATTR_MAXREG_COUNT
	.align		4
        /*002c*/ 	.byte	0x03, 0x1b
        /*002e*/ 	.short	0x00ff


	//----- nvinfo : EIATTR_MERCURY_ISA_VERSION
	.align		4
        /*0030*/ 	.byte	0x03, 0x5f
        /*0032*/ 	.short	0x0101


	//----- nvinfo : EIATTR_VRC_CTA_INIT_COUNT
	.align		4
        /*0034*/ 	.byte	0x02, 0x4a
	.zero		1
	.zero		1


	//----- nvinfo : EIATTR_EXIT_INSTR_OFFSETS
	.align		4
        /*0038*/ 	.byte	0x04, 0x1c
        /*003a*/ 	.short	(.L_13 - .L_12)


	//   ....[0]....
.L_12:
        /*003c*/ 	.word	0x00000080


	//   ....[1]....
        /*0040*/ 	.word	0x00000de0


	//----- nvinfo : EIATTR_CRS_STACK_SIZE
	.align		4
.L_13:
        /*0044*/ 	.byte	0x04, 0x1e
        /*0046*/ 	.short	(.L_15 - .L_14)
.L_14:
        /*0048*/ 	.word	0x00000000


	//----- nvinfo : EIATTR_CBANK_PARAM_SIZE
	.align		4
.L_15:
        /*004c*/ 	.byte	0x03, 0x19
        /*004e*/ 	.short	0x000c


	//----- nvinfo : EIATTR_PARAM_CBANK
	.align		4
        /*0050*/ 	.byte	0x04, 0x0a
        /*0052*/ 	.short	(.L_17 - .L_16)
	.align		4
.L_16:
        /*0054*/ 	.word	index@(.nv.constant0._Z21selection_sort_kernelPii)
        /*0058*/ 	.short	0x0380
        /*005a*/ 	.short	0x000c


	//----- nvinfo : EIATTR_SW_WAR
	.align		4
.L_17:
        /*005c*/ 	.byte	0x04, 0x36
        /*005e*/ 	.short	(.L_19 - .L_18)
.L_18:
        /*0060*/ 	.word	0x00000008
.L_19:


//--------------------- .nv.callgraph             --------------------------
	.section	.nv.callgraph,"",@"SHT_CUDA_CALLGRAPH"
	.align	4
	.sectionentsize	8
	.align		4
        /*0000*/ 	.word	0x00000000
	.align		4
        /*0004*/ 	.word	0xffffffff
	.align		4
        /*0008*/ 	.word	0x00000000
	.align		4
        /*000c*/ 	.word	0xfffffffe
	.align		4
        /*0010*/ 	.word	0x00000000
	.align		4
        /*0014*/ 	.word	0xfffffffd
	.align		4
        /*0018*/ 	.word	0x00000000
	.align		4
        /*001c*/ 	.word	0xfffffffc


//--------------------- .text._Z21selection_sort_kernelPii --------------------------
	.section	.text._Z21selection_sort_kernelPii,"ax",@progbits
	.align	128
        .global         _Z21selection_sort_kernelPii
        .type           _Z21selection_sort_kernelPii,@function
        .size           _Z21selection_sort_kernelPii,(.L_x_12 - _Z21selection_sort_kernelPii)
        .other          _Z21selection_sort_kernelPii,@"STO_CUDA_ENTRY STV_DEFAULT"
_Z21selection_sort_kernelPii:
.text._Z21selection_sort_kernelPii:
[----:B------:R-:W-:Y:S01]  /*0000*/  LDC R1, c[0x0][0x37c] ;  /* 0x0000df00ff017b82 */ /* 0x000fe20000000800 */
[----:B------:R-:W0:Y:S07]  /*0010*/  S2R R3, SR_TID.X ;  /* 0x0000000000037919 */ /* 0x000e2e0000002100 */
[----:B------:R-:W1:Y:S01]  /*0020*/  S2UR UR4, SR_CTAID.X ;  /* 0x00000000000479c3 */ /* 0x000e620000002500 */
[----:B------:R-:W1:Y:S01]  /*0030*/  LDCU UR5, c[0x0][0x360] ;  /* 0x00006c00ff0577ac */ /* 0x000e620008000800 */
[----:B------:R-:W2:Y:S01]  /*0040*/  LDCU UR8, c[0x0][0x388] ;  /* 0x00007100ff0877ac */ /* 0x000ea20008000800 */
[----:B-1----:R-:W-:-:S06]  /*0050*/  UIMAD UR4, UR4, UR5, URZ ;  /* 0x00000005040472a4 */ /* 0x002fcc000f8e02ff */
[----:B0-----:R-:W-:-:S05]  /*0060*/  VIADD R0, R3, UR4 ;  /* 0x0000000403007c36 */ /* 0x001fca0008000000 */
[----:B--2---:R-:W-:-:S13]  /*0070*/  ISETP.GE.AND P0, PT, R0, UR8, PT ;  /* 0x0000000800007c0c */ /* 0x004fda000bf06270 */
[----:B------:R-:W-:Y:S05]  /*0080*/  @P0 EXIT ;  /* 0x000000000000094d */ /* 0x000fea0003800000 */
[----:B------:R-:W-:Y:S01]  /*0090*/  LOP3.LUT R8, RZ, UR4, RZ, 0x33, !PT ;  /* 0x00000004ff087c12 */ /* 0x000fe2000f8e33ff */
[----:B------:R-:W-:Y:S01]  /*00a0*/  IMAD.MOV.U32 R9, RZ, RZ, RZ ;  /* 0x000000ffff097224 */ /* 0x000fe200078e00ff */
[----:B------:R-:W-:Y:S01]  /*00b0*/  PRMT R10, RZ, 0x7610, R10 ;  /* 0x00007610ff0a7816 */ /* 0x000fe2000000000a */
[----:B------:R-:W-:Y:S01]  /*00c0*/  IMAD.MOV.U32 R13, RZ, RZ, R0 ;  /* 0x000000ffff0d7224 */ /* 0x000fe200078e0000 */
[----:B------:R-:W-:Y:S01]  /*00d0*/  IADD3 R8, PT, PT, -R3, UR8, R8 ;  /* 0x0000000803087c10 */ /* 0x000fe2000fffe108 */
[----:B------:R-:W0:Y:S01]  /*00e0*/  LDCU.64 UR6, c[0x0][0x358] ;  /* 0x00006b00ff0677ac */ /* 0x000e220008000a00 */
[----:B------:R-:W-:Y:S01]  /*00f0*/  PRMT R11, RZ, 0x7610, R11 ;  /* 0x00007610ff0b7816 */ /* 0x000fe2000000000b */
[----:B------:R-:W-:-:S12]  /*0100*/  UIADD3 UR4, UPT, UPT, UR8, -0x1, URZ ;  /* 0xffffffff08047890 */ /* 0x000fd8000fffe0ff */
.L_x_10:
[----:B------:R-:W1:Y:S02]  /*0110*/  LDC.64 R2, c[0x0][0x380] ;  /* 0x0000e000ff027b82 */ /* 0x000e640000000a00 */
[----:B-1----:R-:W-:-:S05]  /*0120*/  IMAD.WIDE R4, R13, 0x4, R2 ;  /* 0x000000040d047825 */ /* 0x002fca00078e0202 */
[----:B0-----:R-:W2:Y:S01]  /*0130*/  LDG.E R12, desc[UR6][R4.64] ;  /* 0x00000006040c7981 */ /* 0x001ea2000c1e1900 */
[----:B------:R-:W-:Y:S01]  /*0140*/  ISETP.GE.AND P0, PT, R13, UR4, PT ;  /* 0x000000040d007c0c */ /* 0x000fe2000bf06270 */
[----:B------:R-:W-:Y:S01]  /*0150*/  BSSY.RECONVERGENT B0, `(.L_x_0) ;  /* 0x00000bd000007945 */ /* 0x000fe20003800200 */
[----:B------:R-:W-:Y:S02]  /*0160*/  IMAD.MOV.U32 R14, RZ, RZ, R13 ;  /* 0x000000ffff0e7224 */ /* 0x000fe400078e000d */
[----:B--2---:R-:W-:-:S09]  /*0170*/  IMAD.MOV.U32 R17, RZ, RZ, R12 ;  /* 0x000000ffff117224 */ /* 0x004fd200078e000c */
[----:B------:R-:W-:Y:S05]  /*0180*/  @P0 BRA `(.L_x_1) ;  /* 0x0000000800e40947 */ /* 0x000fea0003800000 */
[----:B------:R-:W0:Y:S01]  /*0190*/  LDC R7, c[0x0][0x388] ;  /* 0x0000e200ff077b82 */ /* 0x000e220000000800 */
[--C-:B------:R-:W-:Y:S01]  /*01a0*/  IMAD.IADD R6, R0, 0x1, R9.reuse ;  /* 0x0000000100067824 */ /* 0x100fe200078e0209 */
[----:B------:R-:W-:Y:S01]  /*01b0*/  BSSY.RECONVERGENT B1, `(.L_x_2) ;  /* 0x0000056000017945 */ /* 0x000fe20003800200 */
[----:B------:R-:W-:Y:S02]  /*01c0*/  IMAD.IADD R24, R8, 0x1, -R9 ;  /* 0x0000000108187824 */ /* 0x000fe400078e0a09 */
[--C-:B------:R-:W-:Y:S02]  /*01d0*/  IMAD.MOV.U32 R15, RZ, RZ, R13.reuse ;  /* 0x000000ffff0f7224 */ /* 0x100fe400078e000d */
[----:B------:R-:W-:Y:S02]  /*01e0*/  IMAD.MOV.U32 R14, RZ, RZ, R13 ;  /* 0x000000ffff0e7224 */ /* 0x000fe400078e000d */
[----:B------:R-:W-:Y:S01]  /*01f0*/  IMAD.MOV.U32 R17, RZ, RZ, R12 ;  /* 0x000000ffff117224 */ /* 0x000fe200078e000c */
[----:B0-----:R-:W-:-:S04]  /*0200*/  IADD3 R6, PT, PT, -R6, -0x2, R7 ;  /* 0xfffffffe06067810 */ /* 0x001fc80007ffe107 */
[----:B------:R-:W-:-:S13]  /*0210*/  ISETP.GE.U32.AND P0, PT, R6, 0xf, PT ;  /* 0x0000000f0600780c */ /* 0x000fda0003f06070 */
[----:B------:R-:W-:Y:S05]  /*0220*/  @!P0 BRA `(.L_x_3) ;  /* 0x0000000400388947 */ /* 0x000fea0003800000 */
[----:B------:R-:W-:Y:S01]  /*0230*/  LOP3.LUT R16, R24, 0xfffffff0, RZ, 0xc0, !PT ;  /* 0xfffffff018107812 */ /* 0x000fe200078ec0ff */
[----:B------:R-:W-:Y:S01]  /*0240*/  BSSY.RECONVERGENT B2, `(.L_x_4) ;  /* 0x000004b000027945 */ /* 0x000fe20003800200 */
[----:B------:R-:W-:Y:S02]  /*0250*/  VIADD R15, R13, 0x8 ;  /* 0x000000080d0f7836 */ /* 0x000fe40000000000 */
[----:B------:R-:W-:Y:S02]  /*0260*/  IMAD.MOV.U32 R14, RZ, RZ, R13 ;  /* 0x000000ffff0e7224 */ /* 0x000fe400078e000d */
[----:B------:R-:W-:Y:S02]  /*0270*/  IMAD.MOV.U32 R17, RZ, RZ, R12 ;  /* 0x000000ffff117224 */ /* 0x000fe400078e000c */
[----:B------:R-:W-:-:S07]  /*0280*/  IMAD.MOV R16, RZ, RZ, -R16 ;  /* 0x000000ffff107224 */ /* 0x000fce00078e0a10 */
.L_x_5:
[----:B------:R-:W-:-:S04]  /*0290*/  VIADD R7, R15, 0xfffffff8 ;  /* 0xfffffff80f077836 */ /* 0x000fc80000000000 */
[----:B------:R-:W-:-:S05]  /*02a0*/  IMAD.WIDE R6, R7, 0x4, R2 ;  /* 0x0000000407067825 */ /* 0x000fca00078e0202 */
[----:B------:R-:W2:Y:S04]  /*02b0*/  LDG.E R18, desc[UR6][R6.64+0x4] ;  /* 0x0000040606127981 */ /* 0x000ea8000c1e1900 */
[----:B------:R-:W3:Y:S04]  /*02c0*/  LDG.E R26, desc[UR6][R6.64+0x8] ;  /* 0x00000806061a7981 */ /* 0x000ee8000c1e1900 */
[----:B------:R-:W4:Y:S04]  /*02d0*/  LDG.E R28, desc[UR6][R6.64+0xc] ;  /* 0x00000c06061c7981 */ /* 0x000f28000c1e1900 */
[----:B------:R-:W5:Y:S04]  /*02e0*/  LDG.E R20, desc[UR6][R6.64+0x10] ;  /* 0x0000100606147981 */ /* 0x000f68000c1e1900 */
[----:B------:R-:W5:Y:S04]  /*02f0*/  LDG.E R22, desc[UR6][R6.64+0x14] ;  /* 0x0000140606167981 */ /* 0x000f68000c1e1900 */
[----:B------:R-:W5:Y:S04]  /*0300*/  LDG.E R21, desc[UR6][R6.64+0x18] ;  /* 0x0000180606157981 */ /* 0x000f68000c1e1900 */
[----:B------:R-:W5:Y:S04]  /*0310*/  LDG.E R19, desc[UR6][R6.64+0x1c] ;  /* 0x00001c0606137981 */ /* 0x000f68000c1e1900 */
[----:B------:R-:W5:Y:S01]  /*0320*/  LDG.E R25, desc[UR6][R6.64+0x38] ;  /* 0x0000380606197981 */ /* 0x000f62000c1e1900 */
[----:B--2---:R-:W-:-:S02]  /*0330*/  VIMNMX R23, PT, PT, R18, R17, PT ;  /* 0x0000001112177248 */ /* 0x004fc40003fe0100 */
[----:B------:R-:W-:Y:S02]  /*0340*/  ISETP.GE.AND P4, PT, R18, R17, PT ;  /* 0x000000111200720c */ /* 0x000fe40003f86270 */
[----:B---3--:R-:W-:Y:S01]  /*0350*/  ISETP.GE.AND P5, PT, R26, R23, PT ;  /* 0x000000171a00720c */ /* 0x008fe20003fa6270 */
[----:B------:R-:W2:Y:S01]  /*0360*/  LDG.E R17, desc[UR6][R6.64+0x20] ;  /* 0x0000200606117981 */ /* 0x000ea2000c1e1900 */
[----:B------:R-:W-:-:S03]  /*0370*/  VIMNMX R23, PT, PT, R23, R26, PT ;  /* 0x0000001a17177248 */ /* 0x000fc60003fe0100 */
[----:B------:R-:W3:Y:S01]  /*0380*/  LDG.E R18, desc[UR6][R6.64+0x24] ;  /* 0x0000240606127981 */ /* 0x000ee2000c1e1900 */
[----:B----4-:R-:W-:Y:S02]  /*0390*/  ISETP.GE.AND P6, PT, R28, R23, PT ;  /* 0x000000171c00720c */ /* 0x010fe40003fc6270 */
[----:B------:R-:W-:-:S04]  /*03a0*/  VIMNMX R23, PT, PT, R23, R28, PT ;  /* 0x0000001c17177248 */ /* 0x000fc80003fe0100 */
[----:B-----5:R-:W-:Y:S02]  /*03b0*/  ISETP.GE.AND P0, PT, R20, R23, PT ;  /* 0x000000171400720c */ /* 0x020fe40003f06270 */
[----:B------:R-:W-:Y:S02]  /*03c0*/  VIMNMX R23, PT, PT, R23, R20, PT ;  /* 0x0000001417177248 */ /* 0x000fe40003fe0100 */
[----:B------:R-:W4:Y:S02]  /*03d0*/  LDG.E R20, desc[UR6][R6.64+0x28] ;  /* 0x0000280606147981 */ /* 0x000f24000c1e1900 */
[----:B------:R-:W-:Y:S02]  /*03e0*/  ISETP.GE.AND P1, PT, R22, R23, PT ;  /* 0x000000171600720c */ /* 0x000fe40003f26270 */
[----:B------:R-:W-:Y:S02]  /*03f0*/  VIMNMX R26, PT, PT, R23, R22, PT ;  /* 0x00000016171a7248 */ /* 0x000fe40003fe0100 */
[----:B------:R-:W5:Y:S02]  /*0400*/  LDG.E R22, desc[UR6][R6.64+0x2c] ;  /* 0x00002c0606167981 */ /* 0x000f64000c1e1900 */
[----:B------:R-:W-:-:S02]  /*0410*/  ISETP.GE.AND P2, PT, R21, R26, PT ;  /* 0x0000001a1500720c */ /* 0x000fc40003f46270 */
[----:B------:R-:W5:Y:S01]  /*0420*/  LDG.E R23, desc[UR6][R6.64+0x30] ;  /* 0x0000300606177981 */ /* 0x000f62000c1e1900 */
[----:B------:R-:W-:-:S03]  /*0430*/  VIMNMX R26, PT, PT, R26, R21, PT ;  /* 0x000000151a1a7248 */ /* 0x000fc60003fe0100 */
[----:B------:R-:W5:Y:S01]  /*0440*/  LDG.E R21, desc[UR6][R6.64+0x34] ;  /* 0x0000340606157981 */ /* 0x000f62000c1e1900 */
[----:B------:R-:W-:Y:S02]  /*0450*/  ISETP.GE.AND P3, PT, R19, R26, PT ;  /* 0x0000001a1300720c */ /* 0x000fe40003f66270 */
[----:B------:R-:W-:Y:S02]  /*0460*/  VIMNMX R28, PT, PT, R26, R19, PT ;  /* 0x000000131a1c7248 */ /* 0x000fe40003fe0100 */
[----:B------:R-:W5:Y:S04]  /*0470*/  LDG.E R19, desc[UR6][R6.64+0x3c] ;  /* 0x00003c0606137981 */ /* 0x000f68000c1e1900 */
[----:B------:R4:W5:Y:S01]  /*0480*/  LDG.E R26, desc[UR6][R6.64+0x40] ;  /* 0x00004006061a7981 */ /* 0x000962000c1e1900 */
[----:B------:R-:W-:-:S02]  /*0490*/  @!P4 VIADD R14, R15, 0xfffffff9 ;  /* 0xfffffff90f0ec836 */ /* 0x000fc40000000000 */
[C---:B------:R-:W-:Y:S02]  /*04a0*/  @!P5 VIADD R14, R15.reuse, 0xfffffffa ;  /* 0xfffffffa0f0ed836 */ /* 0x040fe40000000000 */
[C---:B------:R-:W-:Y:S02]  /*04b0*/  @!P6 VIADD R14, R15.reuse, 0xfffffffb ;  /* 0xfffffffb0f0ee836 */ /* 0x040fe40000000000 */
[C---:B------:R-:W-:Y:S02]  /*04c0*/  @!P0 VIADD R14, R15.reuse, 0xfffffffc ;  /* 0xfffffffc0f0e8836 */ /* 0x040fe40000000000 */
[C---:B------:R-:W-:Y:S02]  /*04d0*/  @!P1 VIADD R14, R15.reuse, 0xfffffffd ;  /* 0xfffffffd0f0e9836 */ /* 0x040fe40000000000 */
[C---:B------:R-:W-:Y:S02]  /*04e0*/  @!P2 VIADD R14, R15.reuse, 0xfffffffe ;  /* 0xfffffffe0f0ea836 */ /* 0x040fe40000000000 */
[----:B------:R-:W-:-:S02]  /*04f0*/  @!P3 VIADD R14, R15, 0xffffffff ;  /* 0xffffffff0f0eb836 */ /* 0x000fc40000000000 */
[----:B------:R-:W-:Y:S01]  /*0500*/  VIADD R16, R16, 0x10 ;  /* 0x0000001010107836 */ /* 0x000fe20000000000 */
[----:B--2---:R-:W-:Y:S02]  /*0510*/  ISETP.GE.AND P4, PT, R17, R28, PT ;  /* 0x0000001c1100720c */ /* 0x004fe40003f86270 */
[----:B------:R-:W-:-:S04]  /*0520*/  VIMNMX R17, PT, PT, R28, R17, PT ;  /* 0x000000111c117248 */ /* 0x000fc80003fe0100 */
[----:B---3--:R-:W-:Y:S02]  /*0530*/  ISETP.GE.AND P0, PT, R18, R17, PT ;  /* 0x000000111200720c */ /* 0x008fe40003f06270 */
[----:B------:R-:W-:-:S04]  /*0540*/  VIMNMX R17, PT, PT, R17, R18, PT ;  /* 0x0000001211117248 */ /* 0x000fc80003fe0100 */
[----:B----4-:R-:W-:-:S04]  /*0550*/  VIMNMX R7, PT, PT, R17, R20, PT ;  /* 0x0000001411077248 */ /* 0x010fc80003fe0100 */
[----:B-----5:R-:W-:Y:S02]  /*0560*/  VIMNMX R6, PT, PT, R7, R22, PT ;  /* 0x0000001607067248 */ /* 0x020fe40003fe0100 */
[----:B------:R-:W-:Y:S02]  /*0570*/  ISETP.GE.AND P1, PT, R20, R17, PT ;  /* 0x000000111400720c */ /* 0x000fe40003f26270 */
[----:B------:R-:W-:Y:S02]  /*0580*/  VIMNMX R18, PT, PT, R6, R23, PT ;  /* 0x0000001706127248 */ /* 0x000fe40003fe0100 */
[----:B------:R-:W-:Y:S02]  /*0590*/  ISETP.GE.AND P2, PT, R22, R7, PT ;  /* 0x000000071600720c */ /* 0x000fe40003f46270 */
[C---:B------:R-:W-:Y:S01]  /*05a0*/  SEL R14, R15.reuse, R14, !P4 ;  /* 0x0000000e0f0e7207 */ /* 0x040fe20006000000 */
[----:B------:R-:W-:Y:S01]  /*05b0*/  @!P0 VIADD R14, R15, 0x1 ;  /* 0x000000010f0e8836 */ /* 0x000fe20000000000 */
[----:B------:R-:W-:-:S02]  /*05c0*/  ISETP.GE.AND P3, PT, R23, R6, PT ;  /* 0x000000061700720c */ /* 0x000fc40003f66270 */
[----:B------:R-:W-:Y:S02]  /*05d0*/  ISETP.GE.AND P0, PT, R21, R18, PT ;  /* 0x000000121500720c */ /* 0x000fe40003f06270 */
[----:B------:R-:W-:Y:S01]  /*05e0*/  VIMNMX R6, PT, PT, R18, R21, PT ;  /* 0x0000001512067248 */ /* 0x000fe20003fe0100 */
[----:B------:R-:W-:-:S03]  /*05f0*/  @!P1 VIADD R14, R15, 0x2 ;  /* 0x000000020f0e9836 */ /* 0x000fc60000000000 */
[----:B------:R-:W-:Y:S01]  /*0600*/  VIMNMX R18, PT, PT, R6, R25, PT ;  /* 0x0000001906127248 */ /* 0x000fe20003fe0100 */
[----:B------:R-:W-:Y:S01]  /*0610*/  @!P2 VIADD R14, R15, 0x3 ;  /* 0x000000030f0ea836 */ /* 0x000fe20000000000 */
[----:B------:R-:W-:Y:S02]  /*0620*/  ISETP.GE.AND P1, PT, R25, R6, PT ;  /* 0x000000061900720c */ /* 0x000fe40003f26270 */
[----:B------:R-:W-:Y:S01]  /*0630*/  VIMNMX R17, PT, PT, R18, R19, PT ;  /* 0x0000001312117248 */ /* 0x000fe20003fe0100 */
[----:B------:R-:W-:Y:S01]  /*0640*/  @!P3 VIADD R14, R15, 0x4 ;  /* 0x000000040f0eb836 */ /* 0x000fe20000000000 */
[----:B------:R-:W-:Y:S01]  /*0650*/  ISETP.GE.AND P2, PT, R19, R18, PT ;  /* 0x000000121300720c */ /* 0x000fe20003f46270 */
[----:B------:R-:W-:Y:S01]  /*0660*/  @!P0 VIADD R14, R15, 0x5 ;  /* 0x000000050f0e8836 */ /* 0x000fe20000000000 */
[----:B------:R-:W-:Y:S02]  /*0670*/  ISETP.NE.AND P0, PT, R16, RZ, PT ;  /* 0x000000ff1000720c */ /* 0x000fe40003f05270 */
[----:B------:R-:W-:-:S02]  /*0680*/  ISETP.GE.AND P3, PT, R26, R17, PT ;  /* 0x000000111a00720c */ /* 0x000fc40003f66270 */
[----:B------:R-:W-:-:S03]  /*0690*/  VIMNMX R17, PT, PT, R17, R26, PT ;  /* 0x0000001a11117248 */ /* 0x000fc60003fe0100 */
[----:B------:R-:W-:-:S04]  /*06a0*/  @!P1 VIADD R14, R15, 0x6 ;  /* 0x000000060f0e9836 */ /* 0x000fc80000000000 */
[----:B------:R-:W-:-:S04]  /*06b0*/  @!P2 VIADD R14, R15, 0x7 ;  /* 0x000000070f0ea836 */ /* 0x000fc80000000000 */
[C---:B------:R-:W-:Y:S02]  /*06c0*/  @!P3 VIADD R14, R15.reuse, 0x8 ;  /* 0x000000080f0eb836 */ /* 0x040fe40000000000 */
[----:B------:R-:W-:Y:S01]  /*06d0*/  VIADD R15, R15, 0x10 ;  /* 0x000000100f0f7836 */ /* 0x000fe20000000000 */
[----:B------:R-:W-:Y:S06]  /*06e0*/  @P0 BRA `(.L_x_5) ;  /* 0xfffffff800e80947 */ /* 0x000fec000383ffff */
[----:B------:R-:W-:Y:S05]  /*06f0*/  BSYNC.RECONVERGENT B2 ;  /* 0x0000000000027941 */ /* 0x000fea0003800200 */
.L_x_4:
[----:B------:R-:W-:-:S07]  /*0700*/  VIADD R15, R15, 0xfffffff8 ;  /* 0xfffffff80f0f7836 */ /* 0x000fce0000000000 */
.L_x_3:
[----:B------:R-:W-:Y:S05]  /*0710*/  BSYNC.RECONVERGENT B1 ;  /* 0x0000000000017941 */ /* 0x000fea0003800200 */
.L_x_2:
[----:B------:R-:W-:-:S13]  /*0720*/  LOP3.LUT P0, RZ, R24, 0xf, RZ, 0xc0, !PT ;  /* 0x0000000f18ff7812 */ /* 0x000fda000780c0ff */
[----:B------:R-:W-:Y:S05]  /*0730*/  @!P0 BRA `(.L_x_1) ;  /* 0x0000000400788947 */ /* 0x000fea0003800000 */
[----:B------:R-:W-:Y:S01]  /*0740*/  IMAD.MOV R7, RZ, RZ, -R11 ;  /* 0x000000ffff077224 */ /* 0x000fe200078e0a0b */
[----:B------:R-:W-:Y:S04]  /*0750*/  BSSY.RECONVERGENT B1, `(.L_x_6) ;  /* 0x000002a000017945 */ /* 0x000fe80003800200 */
[----:B------:R-:W-:-:S05]  /*0760*/  PRMT R7, R7, 0x7710, RZ ;  /* 0x0000771007077816 */ /* 0x000fca00000000ff */
[----:B------:R-:W-:-:S05]  /*0770*/  IMAD.IADD R6, R8, 0x1, R7 ;  /* 0x0000000108067824 */ /* 0x000fca00078e0207 */
[----:B------:R-:W-:-:S04]  /*0780*/  LOP3.LUT R6, R6, 0xf, RZ, 0xc0, !PT ;  /* 0x0000000f06067812 */ /* 0x000fc800078ec0ff */
[C---:B------:R-:W-:Y:S01]  /*0790*/  LOP3.LUT P0, RZ, R6.reuse, 0x7, RZ, 0xc0, !PT ;  /* 0x0000000706ff7812 */ /* 0x040fe2000780c0ff */
[----:B------:R-:W-:-:S05]  /*07a0*/  VIADD R7, R6, 0xffffffff ;  /* 0xffffffff06077836 */ /* 0x000fca0000000000 */
[----:B------:R-:W-:-:S13]  /*07b0*/  ISETP.GE.U32.AND P1, PT, R7, 0x7, PT ;  /* 0x000000070700780c */ /* 0x000fda0003f26070 */
[----:B------:R-:W-:Y:S05]  /*07c0*/  @!P1 BRA `(.L_x_7) ;  /* 0x0000000000889947 */ /* 0x000fea0003800000 */
        /* <DEDUP_REMOVED lines=11> */
[----:B---3--:R-:W-:Y:S02]  /*0880*/  VIMNMX R17, PT, PT, R19, R20, PT ;  /* 0x0000001413117248 */ /* 0x008fe40003fe0100 */
[----:B------:R-:W-:Y:S02]  /*0890*/  ISETP.GE.AND P3, PT, R20, R19, PT ;  /* 0x000000131400720c */ /* 0x000fe40003f66270 */
[----:B----4-:R-:W-:Y:S02]  /*08a0*/  VIMNMX R18, PT, PT, R17, R22, PT ;  /* 0x0000001611127248 */ /* 0x010fe40003fe0100 */
[----:B------:R-:W-:Y:S02]  /*08b0*/  ISETP.GE.AND P4, PT, R22, R17, PT ;  /* 0x000000111600720c */ /* 0x000fe40003f86270 */
[----:B-----5:R-:W-:-:S02]  /*08c0*/  VIMNMX R17, PT, PT, R18, R21, PT ;  /* 0x0000001512117248 */ /* 0x020fc40003fe0100 */
[----:B------:R-:W-:Y:S01]  /*08d0*/  ISETP.GE.AND P1, PT, R21, R18, PT ;  /* 0x000000121500720c */ /* 0x000fe20003f26270 */
[----:B------:R-:W-:Y:S01]  /*08e0*/  @!P2 VIADD R14, R15, 0x1 ;  /* 0x000000010f0ea836 */ /* 0x000fe20000000000 */
[----:B------:R-:W-:Y:S02]  /*08f0*/  VIMNMX R18, PT, PT, R17, R24, PT ;  /* 0x0000001811127248 */ /* 0x000fe40003fe0100 */
[----:B------:R-:W-:Y:S01]  /*0900*/  ISETP.GE.AND P2, PT, R24, R17, PT ;  /* 0x000000111800720c */ /* 0x000fe20003f46270 */
[----:B------:R-:W-:Y:S01]  /*0910*/  @!P3 VIADD R14, R15, 0x2 ;  /* 0x000000020f0eb836 */ /* 0x000fe20000000000 */
[----:B------:R-:W-:Y:S02]  /*0920*/  ISETP.GE.AND P3, PT, R23, R18, PT ;  /* 0x000000121700720c */ /* 0x000fe40003f66270 */
[----:B------:R-:W-:Y:S01]  /*0930*/  VIMNMX R23, PT, PT, R18, R23, PT ;  /* 0x0000001712177248 */ /* 0x000fe20003fe0100 */
[----:B------:R-:W-:-:S03]  /*0940*/  @!P4 VIADD R14, R15, 0x3 ;  /* 0x000000030f0ec836 */ /* 0x000fc60000000000 */
[----:B------:R-:W-:Y:S01]  /*0950*/  ISETP.GE.AND P4, PT, R16, R23, PT ;  /* 0x000000171000720c */ /* 0x000fe20003f86270 */
[----:B------:R-:W-:Y:S01]  /*0960*/  @!P1 VIADD R14, R15, 0x4 ;  /* 0x000000040f0e9836 */ /* 0x000fe20000000000 */
[----:B------:R-:W-:-:S03]  /*0970*/  VIMNMX R16, PT, PT, R23, R16, PT ;  /* 0x0000001017107248 */ /* 0x000fc60003fe0100 */
[----:B------:R-:W-:Y:S01]  /*0980*/  @!P2 VIADD R14, R15, 0x5 ;  /* 0x000000050f0ea836 */ /* 0x000fe20000000000 */
[----:B------:R-:W-:Y:S01]  /*0990*/  ISETP.GE.AND P1, PT, R25, R16, PT ;  /* 0x000000101900720c */ /* 0x000fe20003f26270 */
[----:B------:R-:W-:Y:S01]  /*09a0*/  @!P3 VIADD R14, R15, 0x6 ;  /* 0x000000060f0eb836 */ /* 0x000fe20000000000 */
[----:B------:R-:W-:-:S05]  /*09b0*/  VIMNMX R17, PT, PT, R16, R25, PT ;  /* 0x0000001910117248 */ /* 0x000fca0003fe0100 */
[C---:B------:R-:W-:Y:S02]  /*09c0*/  @!P4 VIADD R14, R15.reuse, 0x7 ;  /* 0x000000070f0ec836 */ /* 0x040fe40000000000 */
[----:B------:R-:W-:-:S05]  /*09d0*/  VIADD R15, R15, 0x8 ;  /* 0x000000080f0f7836 */ /* 0x000fca0000000000 */
[----:B------:R-:W-:-:S07]  /*09e0*/  SEL R14, R15, R14, !P1 ;  /* 0x0000000e0f0e7207 */ /* 0x000fce0004800000 */
.L_x_7:
[----:B------:R-:W-:Y:S05]  /*09f0*/  BSYNC.RECONVERGENT B1 ;  /* 0x0000000000017941 */ /* 0x000fea0003800200 */
.L_x_6:
[----:B------:R-:W-:Y:S05]  /*0a00*/  @!P0 BRA `(.L_x_1) ;  /* 0x0000000000c48947 */ /* 0x000fea0003800000 */
[----:B------:R-:W-:Y:S01]  /*0a10*/  IMAD.MOV R7, RZ, RZ, -R10 ;  /* 0x000000ffff077224 */ /* 0x000fe200078e0a0a */
[----:B------:R-:W-:Y:S04]  /*0a20*/  BSSY.RECONVERGENT B1, `(.L_x_8) ;  /* 0x000001c000017945 */ /* 0x000fe80003800200 */
[----:B------:R-:W-:-:S05]  /*0a30*/  PRMT R7, R7, 0x7710, RZ ;  /* 0x0000771007077816 */ /* 0x000fca00000000ff */
[----:B------:R-:W-:-:S05]  /*0a40*/  IMAD.IADD R6, R8, 0x1, R7 ;  /* 0x0000000108067824 */ /* 0x000fca00078e0207 */
[----:B------:R-:W-:-:S04]  /*0a50*/  LOP3.LUT R6, R6, 0xffff, RZ, 0xc0, !PT ;  /* 0x0000ffff06067812 */ /* 0x000fc800078ec0ff */
[C---:B------:R-:W-:Y:S02]  /*0a60*/  LOP3.LUT R7, R6.reuse, 0x7, RZ, 0xc0, !PT ;  /* 0x0000000706077812 */ /* 0x040fe400078ec0ff */
[----:B------:R-:W-:-:S03]  /*0a70*/  LOP3.LUT R18, R6, 0x3, RZ, 0xc0, !PT ;  /* 0x0000000306127812 */ /* 0x000fc600078ec0ff */
[----:B------:R-:W-:Y:S01]  /*0a80*/  VIADD R7, R7, 0xffffffff ;  /* 0xffffffff07077836 */ /* 0x000fe20000000000 */
[----:B------:R-:W-:-:S04]  /*0a90*/  ISETP.NE.AND P1, PT, R18, RZ, PT ;  /* 0x000000ff1200720c */ /* 0x000fc80003f25270 */
[----:B------:R-:W-:-:S13]  /*0aa0*/  ISETP.GE.U32.AND P0, PT, R7, 0x3, PT ;  /* 0x000000030700780c */ /* 0x000fda0003f06070 */
[----:B------:R-:W-:Y:S05]  /*0ab0*/  @!P0 BRA `(.L_x_9) ;  /* 0x0000000000488947 */ /* 0x000fea0003800000 */
[----:B------:R-:W-:-:S05]  /*0ac0*/  IMAD.WIDE R6, R15, 0x4, R2 ;  /* 0x000000040f067825 */ /* 0x000fca00078e0202 */
[----:B------:R-:W2:Y:S04]  /*0ad0*/  LDG.E R16, desc[UR6][R6.64+0x4] ;  /* 0x0000040606107981 */ /* 0x000ea8000c1e1900 */
[----:B------:R-:W3:Y:S04]  /*0ae0*/  LDG.E R20, desc[UR6][R6.64+0x8] ;  /* 0x0000080606147981 */ /* 0x000ee8000c1e1900 */
[----:B------:R-:W4:Y:S04]  /*0af0*/  LDG.E R22, desc[UR6][R6.64+0xc] ;  /* 0x00000c0606167981 */ /* 0x000f28000c1e1900 */
[----:B------:R-:W5:Y:S01]  /*0b00*/  LDG.E R24, desc[UR6][R6.64+0x10] ;  /* 0x0000100606187981 */ /* 0x000f62000c1e1900 */
[----:B--2---:R-:W-:-:S02]  /*0b10*/  VIMNMX R19, PT, PT, R17, R16, PT ;  /* 0x0000001011137248 */ /* 0x004fc40003fe0100 */
[----:B------:R-:W-:Y:S02]  /*0b20*/  ISETP.GE.AND P0, PT, R16, R17, PT ;  /* 0x000000111000720c */ /* 0x000fe40003f06270 */
[----:B---3--:R-:W-:Y:S02]  /*0b30*/  ISETP.GE.AND P2, PT, R20, R19, PT ;  /* 0x000000131400720c */ /* 0x008fe40003f46270 */
[----:B------:R-:W-:-:S04]  /*0b40*/  VIMNMX R19, PT, PT, R19, R20, PT ;  /* 0x0000001413137248 */ /* 0x000fc80003fe0100 */
[----:B----4-:R-:W-:Y:S02]  /*0b50*/  ISETP.GE.AND P3, PT, R22, R19, PT ;  /* 0x000000131600720c */ /* 0x010fe40003f66270 */
[----:B------:R-:W-:-:S03]  /*0b60*/  VIMNMX R17, PT, PT, R19, R22, PT ;  /* 0x0000001613117248 */ /* 0x000fc60003fe0100 */
[C---:B------:R-:W-:Y:S01]  /*0b70*/  @!P0 VIADD R14, R15.reuse, 0x1 ;  /* 0x000000010f0e8836 */ /* 0x040fe20000000000 */
[----:B-----5:R-:W-:Y:S01]  /*0b80*/  ISETP.GE.AND P0, PT, R24, R17, PT ;  /* 0x000000111800720c */ /* 0x020fe20003f06270 */
[----:B------:R-:W-:Y:S01]  /*0b90*/  @!P2 VIADD R14, R15, 0x2 ;  /* 0x000000020f0ea836 */ /* 0x000fe20000000000 */
[----:B------:R-:W-:-:S05]  /*0ba0*/  VIMNMX R17, PT, PT, R17, R24, PT ;  /* 0x0000001811117248 */ /* 0x000fca0003fe0100 */
[C---:B------:R-:W-:Y:S02]  /*0bb0*/  @!P3 VIADD R14, R15.reuse, 0x3 ;  /* 0x000000030f0eb836 */ /* 0x040fe40000000000 */
[----:B------:R-:W-:-:S05]  /*0bc0*/  VIADD R15, R15, 0x4 ;  /* 0x000000040f0f7836 */ /* 0x000fca0000000000 */
[----:B------:R-:W-:-:S07]  /*0bd0*/  SEL R14, R15, R14, !P0 ;  /* 0x0000000e0f0e7207 */ /* 0x000fce0004000000 */
.L_x_9:
[----:B------:R-:W-:Y:S05]  /*0be0*/  BSYNC.RECONVERGENT B1 ;  /* 0x0000000000017941 */ /* 0x000fea0003800200 */
.L_x_8:
[----:B------:R-:W-:Y:S05]  /*0bf0*/  @!P1 BRA `(.L_x_1) ;  /* 0x0000000000489947 */ /* 0x000fea0003800000 */
[----:B------:R-:W-:-:S05]  /*0c00*/  IMAD.WIDE R6, R15, 0x4, R2 ;  /* 0x000000040f067825 */ /* 0x000fca00078e0202 */
[----:B------:R-:W2:Y:S01]  /*0c10*/  LDG.E R16, desc[UR6][R6.64+0x4] ;  /* 0x0000040606107981 */ /* 0x000ea2000c1e1900 */
[----:B------:R-:W-:Y:S02]  /*0c20*/  ISETP.NE.AND P1, PT, R18, 0x1, PT ;  /* 0x000000011200780c */ /* 0x000fe40003f25270 */
[----:B--2---:R-:W-:Y:S02]  /*0c30*/  ISETP.GE.AND P0, PT, R16, R17, PT ;  /* 0x000000111000720c */ /* 0x004fe40003f06270 */
[----:B------:R-:W-:-:S11]  /*0c40*/  VIMNMX R17, PT, PT, R17, R16, PT ;  /* 0x0000001011117248 */ /* 0x000fd60003fe0100 */
[----:B------:R-:W-:Y:S01]  /*0c50*/  @!P0 VIADD R14, R15, 0x1 ;  /* 0x000000010f0e8836 */ /* 0x000fe20000000000 */
[----:B------:R-:W-:Y:S06]  /*0c60*/  @!P1 BRA `(.L_x_1) ;  /* 0x00000000002c9947 */ /* 0x000fec0003800000 */
[----:B------:R-:W-:Y:S01]  /*0c70*/  ISETP.NE.AND P2, PT, R18, 0x2, PT ;  /* 0x000000021200780c */ /* 0x000fe20003f45270 */
[----:B------:R-:W2:-:S12]  /*0c80*/  LDG.E R16, desc[UR6][R6.64+0x8] ;  /* 0x0000080606107981 */ /* 0x000e98000c1e1900 */
[----:B------:R-:W3:Y:S01]  /*0c90*/  @P2 LDG.E R18, desc[UR6][R6.64+0xc] ;  /* 0x00000c0606122981 */ /* 0x000ee2000c1e1900 */
[----:B------:R-:W-:Y:S02]  /*0ca0*/  PLOP3.LUT P0, PT, PT, PT, PT, 0x80, 0x8 ;  /* 0x000000000008781c */ /* 0x000fe40003f0f070 */
[----:B--2---:R-:W-:Y:S02]  /*0cb0*/  ISETP.GE.AND P1, PT, R16, R17, PT ;  /* 0x000000111000720c */ /* 0x004fe40003f26270 */
[----:B------:R-:W-:-:S04]  /*0cc0*/  VIMNMX R17, PT, PT, R17, R16, PT ;  /* 0x0000001011117248 */ /* 0x000fc80003fe0100 */
[----:B---3--:R-:W-:-:S07]  /*0cd0*/  @P2 ISETP.GE.AND P3, PT, R18, R17, PT ;  /* 0x000000111200220c */ /* 0x008fce0003f66270 */
[----:B------:R-:W-:Y:S01]  /*0ce0*/  @!P1 VIADD R14, R15, 0x2 ;  /* 0x000000020f0e9836 */ /* 0x000fe20000000000 */
[----:B------:R-:W-:Y:S02]  /*0cf0*/  @P2 VIMNMX R17, PT, PT, R17, R18, PT ;  /* 0x0000001211112248 */ /* 0x000fe40003fe0100 */
[----:B------:R-:W-:-:S13]  /*0d00*/  @P2 PLOP3.LUT P0, PT, P3, PT, PT, 0x80, 0x8 ;  /* 0x000000000008281c */ /* 0x000fda0001f0f070 */
[----:B------:R-:W-:-:S07]  /*0d10*/  @!P0 VIADD R14, R15, 0x3 ;  /* 0x000000030f0e8836 */ /* 0x000fce0000000000 */
.L_x_1:
[----:B------:R-:W-:Y:S05]  /*0d20*/  BSYNC.RECONVERGENT B0 ;  /* 0x0000000000007941 */ /* 0x000fea0003800200 */
.L_x_0:
[C---:B------:R-:W-:Y:S01]  /*0d30*/  ISETP.NE.AND P0, PT, R13.reuse, R14, PT ;  /* 0x0000000e0d00720c */ /* 0x040fe20003f05270 */
[----:B------:R-:W0:Y:S01]  /*0d40*/  LDCU UR5, c[0x0][0x388] ;  /* 0x00007100ff0577ac */ /* 0x000e220008000800 */
[----:B------:R-:W-:Y:S02]  /*0d50*/  VIADD R13, R13, 0x1 ;  /* 0x000000010d0d7836 */ /* 0x000fe40000000000 */
[----:B------:R-:W-:Y:S02]  /*0d60*/  VIADD R11, R11, 0x1 ;  /* 0x000000010b0b7836 */ /* 0x000fe40000000000 */
[----:B------:R-:W-:Y:S02]  /*0d70*/  VIADD R10, R10, 0x1 ;  /* 0x000000010a0a7836 */ /* 0x000fe40000000000 */
[----:B------:R-:W-:-:S05]  /*0d80*/  VIADD R9, R9, 0x1 ;  /* 0x0000000109097836 */ /* 0x000fca0000000000 */
[----:B------:R-:W-:-:S05]  /*0d90*/  @P0 IMAD.WIDE R2, R14, 0x4, R2 ;  /* 0x000000040e020825 */ /* 0x000fca00078e0202 */
[----:B------:R1:W-:Y:S04]  /*0da0*/  @P0 STG.E desc[UR6][R2.64], R12 ;  /* 0x0000000c02000986 */ /* 0x0003e8000c101906 */
[----:B------:R1:W-:Y:S01]  /*0db0*/  @P0 STG.E desc[UR6][R4.64], R17 ;  /* 0x0000001104000986 */ /* 0x0003e2000c101906 */
[----:B0-----:R-:W-:-:S13]  /*0dc0*/  ISETP.GE.AND P0, PT, R13, UR5, PT ;  /* 0x000000050d007c0c */ /* 0x001fda000bf06270 */
[----:B-1----:R-:W-:Y:S05]  /*0dd0*/  @!P0 BRA `(.L_x_10) ;  /* 0xfffffff000cc8947 */ /* 0x002fea000383ffff */
[----:B------:R-:W-:Y:S05]  /*0de0*/  EXIT ;  /* 0x000000000000794d */ /* 0x000fea0003800000 */
.L_x_11:
[----:B------:R-:W-:-:S00]  /*0df0*/  BRA `(.L_x_11) ;  /* 0xfffffffc00fc7947 */ /* 0x000fc0000383ffff */
[----:B------:R-:W-:-:S00]  /*0e00*/  NOP ;  /* 0x0000000000007918 */ /* 0x000fc00000000000 */
[----:B------:R-:W-:-:S00]  /*0e10*/  NOP ;  /* 0x0000000000007918 */ /* 0x000fc00000000000 */
[----:B------:R-:W-:-:S00]  /*0e20*/  NOP ;  /* 0x0000000000007918 */ /* 0x000fc00000000000 */
[----:B------:R-:W-:-:S00]  /*0e30*/  NOP ;  /* 0x0000000000007918 */ /* 0x000fc00000000000 */
[----:B------:R-:W-:-:S00]  /*0e40*/  NOP ;  /* 0x0000000000007918 */ /* 0x000fc00000000000 */
[----:B------:R-:W-:-:S00]  /*0e50*/  NOP ;  /* 0x0000000000007918 */ /* 0x000fc00000000000 */
[----:B------:R-:W-:-:S00]  /*0e60*/  NOP ;  /* 0x0000000000007918 */ /* 0x000fc00000000000 */
[----:B------:R-:W-:-:S00]  /*0e70*/  NOP ;  /* 0x0000000000007918 */ /* 0x000fc00000000000 */
.L_x_12:


//--------------------- .nv.shared.reserved.0     --------------------------
	.section	.nv.shared.reserved.0,"aw",@nobits
	.weak		__nv_reservedSMEM_offset_0_alias
	.size		__nv_reservedSMEM_offset_0_alias, 0, 64
	.other		__nv_reservedSMEM_offset_0_alias,@"STO_CUDA_RESERVED_SHARED STV_DEFAULT"
__nv_reservedSMEM_offset_0_alias:
	.zero		0
	.zero		64


//--------------------- .nv.constant0._Z21selection_sort_kernelPii --------------------------
	.section	.nv.constant0._Z21selection_sort_kernelPii,"a",@progbits
	.sectionflags	@""
	.align	4
.nv.constant0._Z21selection_sort_kernelPii:
	.zero		908


//--------------------- SYMBOLS --------------------------

	.type		.nv.reservedSmem.offset0,@object
	.size		.nv.reservedSmem.offset0,0x4
